	.headerflags	@"EF_CUDA_TEXMODE_UNIFIED EF_CUDA_64BIT_ADDRESS EF_CUDA_ACCELERATORS EF_CUDA_SM90 EF_CUDA_VIRTUAL_SM(EF_CUDA_SM90)"
	.elftype	@"ET_EXEC"


//--------------------- .nv.info                  --------------------------
	.section	.nv.info,"",@"SHT_CUDA_INFO"
	.align	4


	//----- nvinfo : EIATTR_REGCOUNT
	.align		4
        /*0000*/ 	.byte	0x04, 0x2f
        /*0002*/ 	.short	(.L_1 - .L_0)
	.align		4
.L_0:
        /*0004*/ 	.word	index@(triton_poi_fused_max_pool2d_with_indices_19)
        /*0008*/ 	.word	0x00000020


	//----- nvinfo : EIATTR_MIN_STACK_SIZE
	.align		4
.L_1:
        /*000c*/ 	.byte	0x04, 0x12
        /*000e*/ 	.short	(.L_3 - .L_2)
	.align		4
.L_2:
        /*0010*/ 	.word	index@(triton_poi_fused_max_pool2d_with_indices_19)
        /*0014*/ 	.word	0x00000000


	//----- nvinfo : EIATTR_FRAME_SIZE
	.align		4
.L_3:
        /*0018*/ 	.byte	0x04, 0x11
        /*001a*/ 	.short	(.L_5 - .L_4)
	.align		4
.L_4:
        /*001c*/ 	.word	index@(triton_poi_fused_max_pool2d_with_indices_19)
        /*0020*/ 	.word	0x00000000


	//----- nvinfo : EIATTR_MIN_STACK_SIZE
	.align		4
.L_5:
        /*0024*/ 	.byte	0x04, 0x12
        /*0026*/ 	.short	(.L_7 - .L_6)
	.align		4
.L_6:
        /*0028*/ 	.word	index@(triton_poi_fused_max_pool2d_with_indices_19)
        /*002c*/ 	.word	0x00000000
.L_7:


//--------------------- .nv.info.triton_poi_fused_max_pool2d_with_indices_19 --------------------------
	.section	.nv.info.triton_poi_fused_max_pool2d_with_indices_19,"",@"SHT_CUDA_INFO"
	.sectionflags	@""
	.align	4


	//----- nvinfo : EIATTR_CUDA_API_VERSION
	.align		4
        /*0000*/ 	.byte	0x04, 0x37
        /*0002*/ 	.short	(.L_9 - .L_8)
.L_8:
        /*0004*/ 	.word	0x0000007c


	//----- nvinfo : EIATTR_KPARAM_INFO
	.align		4
.L_9:
        /*0008*/ 	.byte	0x04, 0x17
        /*000a*/ 	.short	(.L_11 - .L_10)
.L_10:
        /*000c*/ 	.word	0x00000000
        /*0010*/ 	.short	0x0003
        /*0012*/ 	.short	0x0018
        /*0014*/ 	.byte	0x00, 0xf0, 0x11, 0x00


	//----- nvinfo : EIATTR_KPARAM_INFO
	.align		4
.L_11:
        /*0018*/ 	.byte	0x04, 0x17
        /*001a*/ 	.short	(.L_13 - .L_12)
.L_12:
        /*001c*/ 	.word	0x00000000
        /*0020*/ 	.short	0x0002
        /*0022*/ 	.short	0x0010
        /*0024*/ 	.byte	0x00, 0xf4, 0x21, 0x00


	//----- nvinfo : EIATTR_KPARAM_INFO
	.align		4
.L_13:
        /*0028*/ 	.byte	0x04, 0x17
        /*002a*/ 	.short	(.L_15 - .L_14)
.L_14:
        /*002c*/ 	.word	0x00000000
        /*0030*/ 	.short	0x0001
        /*0032*/ 	.short	0x0008
        /*0034*/ 	.byte	0x00, 0xf4, 0x21, 0x00


	//----- nvinfo : EIATTR_KPARAM_INFO
	.align		4
.L_15:
        /*0038*/ 	.byte	0x04, 0x17
        /*003a*/ 	.short	(.L_17 - .L_16)
.L_16:
        /*003c*/ 	.word	0x00000000
        /*0040*/ 	.short	0x0000
        /*0042*/ 	.short	0x0000
        /*0044*/ 	.byte	0x00, 0xf4, 0x21, 0x00


	//----- nvinfo : EIATTR_SPARSE_MMA_MASK
	.align		4
.L_17:
        /*0048*/ 	.byte	0x03, 0x50
        /*004a*/ 	.short	0x0000


	//----- nvinfo : EIATTR_MAXREG_COUNT
	.align		4
        /*004c*/ 	.byte	0x03, 0x1b
        /*004e*/ 	.short	0x00ff


	//----- nvinfo : EIATTR_EXIT_INSTR_OFFSETS
	.align		4
        /*0050*/ 	.byte	0x04, 0x1c
        /*0052*/ 	.short	(.L_19 - .L_18)


	//   ....[0]....
.L_18:
        /*0054*/ 	.word	0x00000fc0


	//----- nvinfo : EIATTR_REQNTID
	.align		4
.L_19:
        /*0058*/ 	.byte	0x04, 0x10
        /*005a*/ 	.short	(.L_21 - .L_20)
.L_20:
        /*005c*/ 	.word	0x00000080
        /*0060*/ 	.word	0x00000001
        /*0064*/ 	.word	0x00000001


	//----- nvinfo : EIATTR_CBANK_PARAM_SIZE
	.align		4
.L_21:
        /*0068*/ 	.byte	0x03, 0x19
        /*006a*/ 	.short	0x001c


	//----- nvinfo : EIATTR_PARAM_CBANK
	.align		4
        /*006c*/ 	.byte	0x04, 0x0a
        /*006e*/ 	.short	(.L_23 - .L_22)
	.align		4
.L_22:
        /*0070*/ 	.word	index@(.nv.constant0.triton_poi_fused_max_pool2d_with_indices_19)
        /*0074*/ 	.short	0x0210
        /*0076*/ 	.short	0x001c


	//----- nvinfo : EIATTR_SW_WAR
	.align		4
.L_23:
        /*0078*/ 	.byte	0x04, 0x36
        /*007a*/ 	.short	(.L_25 - .L_24)
.L_24:
        /*007c*/ 	.word	0x00000008
.L_25:


//--------------------- .nv.callgraph             --------------------------
	.section	.nv.callgraph,"",@"SHT_CUDA_CALLGRAPH"
	.align	4
	.sectionentsize	8
	.align		4
        /*0000*/ 	.word	0x00000000
	.align		4
        /*0004*/ 	.word	0xffffffff
	.align		4
        /*0008*/ 	.word	0x00000000
	.align		4
        /*000c*/ 	.word	0xfffffffe
	.align		4
        /*0010*/ 	.word	0x00000000
	.align		4
        /*0014*/ 	.word	0xfffffffd
	.align		4
        /*0018*/ 	.word	0x00000000
	.align		4
        /*001c*/ 	.word	0xfffffffc


//--------------------- .text.triton_poi_fused_max_pool2d_with_indices_19 --------------------------
	.section	.text.triton_poi_fused_max_pool2d_with_indices_19,"ax",@progbits
	.align	128
        .global         triton_poi_fused_max_pool2d_with_indices_19
        .type           triton_poi_fused_max_pool2d_with_indices_19,@function
        .size           triton_poi_fused_max_pool2d_with_indices_19,(.L_x_1 - triton_poi_fused_max_pool2d_with_indices_19)
        .other          triton_poi_fused_max_pool2d_with_indices_19,@"STO_CUDA_ENTRY STV_DEFAULT"
triton_poi_fused_max_pool2d_with_indices_19:
.text.triton_poi_fused_max_pool2d_with_indices_19:
[----:B------:R-:W-:Y:S01]  /*0000*/  LDC R1, c[0x0][0x28] ;  /* 0x00000a00ff017b82 */ /* 0x000fe20000000800 */
[----:B------:R-:W1:Y:S07]  /*0010*/  S2R R0, SR_TID.X ;  /* 0x0000000000007919 */ /* 0x000e6e0000002100 */
[----:B------:R-:W2:Y:S01]  /*0020*/  LDC.64 R22, c[0x0][0x210] ;  /* 0x00008400ff167b82 */ /* 0x000ea20000000a00 */
[----:B------:R-:W-:Y:S02]  /*0030*/  CS2R R8, SRZ ;  /* 0x0000000000087805 */ /* 0x000fe4000001ff00 */
[----:B------:R-:W-:Y:S01]  /*0040*/  CS2R R10, SRZ ;  /* 0x00000000000a7805 */ /* 0x000fe2000001ff00 */
[----:B------:R-:W3:Y:S01]  /*0050*/  S2R R5, SR_CTAID.X ;  /* 0x0000000000057919 */ /* 0x000ee20000002500 */
[----:B------:R-:W-:Y:S01]  /*0060*/  ULDC.64 UR4, c[0x0][0x208] ;  /* 0x0000820000047ab9 */ /* 0x000fe20000000a00 */
[----:B------:R-:W-:-:S02]  /*0070*/  CS2R R12, SRZ ;  /* 0x00000000000c7805 */ /* 0x000fc4000001ff00 */
[----:B------:R-:W-:Y:S01]  /*0080*/  CS2R R14, SRZ ;  /* 0x00000000000e7805 */ /* 0x000fe2000001ff00 */
[----:B------:R-:W-:Y:S01]  /*0090*/  ULDC.64 UR6, c[0x0][0x220] ;  /* 0x0000880000067ab9 */ /* 0x000fe20000000a00 */
[----:B-1----:R-:W-:Y:S01]  /*00a0*/  IMAD.SHL.U32 R0, R0, 0x4, RZ ;  /* 0x0000000400007824 */ /* 0x002fe200078e00ff */
[----:B---3--:R-:W-:-:S04]  /*00b0*/  SHF.R.S32.HI R3, RZ, 0x16, R5 ;  /* 0x00000016ff037819 */ /* 0x008fc80000011405 */
[----:B------:R-:W-:Y:S02]  /*00c0*/  LOP3.LUT R0, R0, 0x1fc, RZ, 0xc0, !PT ;  /* 0x000001fc00007812 */ /* 0x000fe400078ec0ff */
[----:B------:R-:W-:-:S03]  /*00d0*/  SGXT R3, R3, 0x1 ;  /* 0x000000010303781a */ /* 0x000fc60000000200 */
[----:B------:R-:W-:-:S05]  /*00e0*/  IMAD R0, R5, 0x200, R0 ;  /* 0x0000020005007824 */ /* 0x000fca00078e0200 */
[CC--:B------:R-:W-:Y:S02]  /*00f0*/  LEA.HI R4, R3.reuse, R0.reuse, RZ, 0x6 ;  /* 0x0000000003047211 */ /* 0x0c0fe400078f30ff */
[----:B------:R-:W-:Y:S02]  /*0100*/  LEA.HI R3, R3, R0, RZ, 0xa ;  /* 0x0000000003037211 */ /* 0x000fe400078f50ff */
[----:B------:R-:W-:Y:S02]  /*0110*/  SHF.R.S32.HI R2, RZ, 0x6, R4 ;  /* 0x00000006ff027819 */ /* 0x000fe40000011404 */
[----:B------:R-:W-:Y:S02]  /*0120*/  SHF.R.S32.HI R6, RZ, 0xa, R3 ;  /* 0x0000000aff067819 */ /* 0x000fe40000011403 */
[----:B------:R-:W-:Y:S02]  /*0130*/  LEA.HI R3, R2, R2, RZ, 0x4 ;  /* 0x0000000202037211 */ /* 0x000fe400078f20ff */
[----:B------:R-:W-:-:S02]  /*0140*/  LEA.HI R5, R6, R6, RZ, 0x4 ;  /* 0x0000000606057211 */ /* 0x000fc400078f20ff */
[----:B------:R-:W-:Y:S02]  /*0150*/  LOP3.LUT R3, R3, 0xfffffff0, RZ, 0xc0, !PT ;  /* 0xfffffff003037812 */ /* 0x000fe400078ec0ff */
[----:B------:R-:W-:Y:S02]  /*0160*/  LOP3.LUT R7, R5, 0xfffffff0, RZ, 0xc0, !PT ;  /* 0xfffffff005077812 */ /* 0x000fe400078ec0ff */
[----:B------:R-:W-:Y:S01]  /*0170*/  LOP3.LUT R5, R4, 0xffffffc0, RZ, 0xc0, !PT ;  /* 0xffffffc004057812 */ /* 0x000fe200078ec0ff */
[----:B------:R-:W-:Y:S02]  /*0180*/  IMAD.IADD R2, R2, 0x1, -R3 ;  /* 0x0000000102027824 */ /* 0x000fe400078e0a03 */
[----:B------:R-:W-:Y:S02]  /*0190*/  IMAD.IADD R3, R6, 0x1, -R7 ;  /* 0x0000000106037824 */ /* 0x000fe400078e0a07 */
[----:B------:R-:W-:-:S03]  /*01a0*/  IMAD.IADD R5, R0, 0x1, -R5 ;  /* 0x0000000100057824 */ /* 0x000fc600078e0a05 */
[----:B------:R-:W-:Y:S01]  /*01b0*/  LOP3.LUT R4, R3, R2, RZ, 0xfc, !PT ;  /* 0x0000000203047212 */ /* 0x000fe200078efcff */
[----:B------:R-:W-:-:S03]  /*01c0*/  IMAD R7, R6, 0x1000, R5 ;  /* 0x0000100006077824 */ /* 0x000fc600078e0205 */
[----:B------:R-:W-:Y:S01]  /*01d0*/  ISETP.GT.AND P1, PT, R4, -0x1, PT ;  /* 0xffffffff0400780c */ /* 0x000fe20003f24270 */
[----:B------:R-:W-:Y:S01]  /*01e0*/  IMAD R20, R2, 0x80, R7 ;  /* 0x0000008002147824 */ /* 0x000fe200078e0207 */
[----:B------:R-:W-:Y:S02]  /*01f0*/  CS2R R4, SRZ ;  /* 0x0000000000047805 */ /* 0x000fe4000001ff00 */
[----:B------:R-:W-:Y:S01]  /*0200*/  CS2R R6, SRZ ;  /* 0x0000000000067805 */ /* 0x000fe2000001ff00 */
[C---:B------:R-:W-:Y:S02]  /*0210*/  VIADD R19, R20.reuse, 0x40 ;  /* 0x0000004014137836 */ /* 0x040fe40000000000 */
[----:B--2---:R-:W-:-:S04]  /*0220*/  IMAD.WIDE R16, R20, 0x4, R22 ;  /* 0x0000000414107825 */ /* 0x004fc800078e0216 */
[----:B------:R-:W-:Y:S02]  /*0230*/  IMAD.WIDE R18, R19, 0x4, R22 ;  /* 0x0000000413127825 */ /* 0x000fe400078e0216 */
[----:B------:R1:W2:Y:S04]  /*0240*/  @P1 LDG.E.128 R4, desc[UR4][R16.64] ;  /* 0x0000000410041981 */ /* 0x0002a8000c1e1d00 */
[----:B------:R3:W4:Y:S01]  /*0250*/  @P1 LDG.E.128 R8, desc[UR4][R18.64] ;  /* 0x0000000412081981 */ /* 0x000722000c1e1d00 */
[----:B------:R-:W-:Y:S02]  /*0260*/  VIADD R21, R2, 0x1 ;  /* 0x0000000102157836 */ /* 0x000fe40000000000 */
[----:B------:R-:W-:-:S03]  /*0270*/  VIADD R25, R20, 0x80 ;  /* 0x0000008014197836 */ /* 0x000fc60000000000 */
[----:B------:R-:W-:Y:S01]  /*0280*/  ISETP.GE.U32.AND P0, PT, R21, 0x10, PT ;  /* 0x000000101500780c */ /* 0x000fe20003f06070 */
[----:B------:R-:W-:-:S03]  /*0290*/  IMAD.WIDE R24, R25, 0x4, R22 ;  /* 0x0000000419187825 */ /* 0x000fc600078e0216 */
[----:B------:R-:W-:-:S13]  /*02a0*/  ISETP.GT.AND P0, PT, R3, -0x1, !P0 ;  /* 0xffffffff0300780c */ /* 0x000fda0004704270 */
[----:B------:R5:W5:Y:S01]  /*02b0*/  @P0 LDG.E.128 R12, desc[UR4][R24.64] ;  /* 0x00000004180c0981 */ /* 0x000b62000c1e1d00 */
[----:B------:R-:W-:Y:S01]  /*02c0*/  VIADD R27, R20, 0x800 ;  /* 0x00000800141b7836 */ /* 0x000fe20000000000 */
[----:B-1----:R-:W-:Y:S02]  /*02d0*/  CS2R R16, SRZ ;  /* 0x0000000000107805 */ /* 0x002fe4000001ff00 */
[----:B---3--:R-:W-:Y:S01]  /*02e0*/  CS2R R18, SRZ ;  /* 0x0000000000127805 */ /* 0x008fe2000001ff00 */
[----:B------:R-:W-:-:S05]  /*02f0*/  IMAD.WIDE R26, R27, 0x4, R22 ;  /* 0x000000041b1a7825 */ /* 0x000fca00078e0216 */
[----:B------:R1:W3:Y:S01]  /*0300*/  @P1 LDG.E.128 R16, desc[UR4][R26.64] ;  /* 0x000000041a101981 */ /* 0x0002e2000c1e1d00 */
[----:B--2---:R-:W-:Y:S02]  /*0310*/  SEL R29, R4, 0xff800000, P1 ;  /* 0xff800000041d7807 */ /* 0x004fe40000800000 */
[----:B------:R-:W-:Y:S02]  /*0320*/  SEL R4, R5, 0xff800000, P1 ;  /* 0xff80000005047807 */ /* 0x000fe40000800000 */
[----:B----4-:R-:W-:Y:S02]  /*0330*/  SEL R8, R8, 0xff800000, P1 ;  /* 0xff80000008087807 */ /* 0x010fe40000800000 */
[----:B-----5:R-:W-:Y:S02]  /*0340*/  SEL R25, R9, 0xff800000, P1 ;  /* 0xff80000009197807 */ /* 0x020fe40000800000 */
[----:B------:R-:W-:Y:S02]  /*0350*/  FSETP.GT.AND P2, PT, R8, R29, PT ;  /* 0x0000001d0800720b */ /* 0x000fe40003f44000 */
[----:B------:R-:W-:-:S02]  /*0360*/  FSETP.GT.AND P3, PT, R25, R4, PT ;  /* 0x000000041900720b */ /* 0x000fc40003f64000 */
[----:B------:R-:W-:Y:S02]  /*0370*/  SEL R5, R6, 0xff800000, P1 ;  /* 0xff80000006057807 */ /* 0x000fe40000800000 */
[----:B------:R-:W-:Y:S02]  /*0380*/  SEL R28, R10, 0xff800000, P1 ;  /* 0xff8000000a1c7807 */ /* 0x000fe40000800000 */
[----:B------:R-:W-:Y:S02]  /*0390*/  FSETP.NAN.AND P5, PT, R8, R8, PT ;  /* 0x000000080800720b */ /* 0x000fe40003fa8000 */
[----:B------:R-:W-:Y:S02]  /*03a0*/  FSETP.GT.AND P4, PT, R28, R5, PT ;  /* 0x000000051c00720b */ /* 0x000fe40003f84000 */
[----:B------:R-:W-:Y:S02]  /*03b0*/  SEL R6, R7, 0xff800000, P1 ;  /* 0xff80000007067807 */ /* 0x000fe40000800000 */
[----:B------:R-:W-:-:S02]  /*03c0*/  SEL R11, R11, 0xff800000, P1 ;  /* 0xff8000000b0b7807 */ /* 0x000fc40000800000 */
[----:B------:R-:W-:Y:S02]  /*03d0*/  @!P2 SEL R8, R8, R29, P5 ;  /* 0x0000001d0808a207 */ /* 0x000fe40002800000 */
[----:B------:R-:W-:Y:S02]  /*03e0*/  FSETP.NAN.AND P6, PT, R25, R25, PT ;  /* 0x000000191900720b */ /* 0x000fe40003fc8000 */
[----:B------:R-:W-:Y:S02]  /*03f0*/  FSETP.GT.AND P5, PT, R11, R6, PT ;  /* 0x000000060b00720b */ /* 0x000fe40003fa4000 */
[----:B------:R-:W-:Y:S02]  /*0400*/  @!P3 SEL R25, R25, R4, P6 ;  /* 0x000000041919b207 */ /* 0x000fe40003000000 */
[----:B------:R-:W-:Y:S02]  /*0410*/  FSETP.NAN.AND P6, PT, R28, R28, PT ;  /* 0x0000001c1c00720b */ /* 0x000fe40003fc8000 */
[----:B------:R-:W-:-:S02]  /*0420*/  SEL R24, R15, 0xff800000, P0 ;  /* 0xff8000000f187807 */ /* 0x000fc40000000000 */
[----:B------:R-:W-:Y:S02]  /*0430*/  @!P4 SEL R28, R28, R5, P6 ;  /* 0x000000051c1cc207 */ /* 0x000fe40003000000 */
[----:B------:R-:W-:Y:S02]  /*0440*/  CS2R R4, SRZ ;  /* 0x0000000000047805 */ /* 0x000fe4000001ff00 */
[C---:B------:R-:W-:Y:S02]  /*0450*/  FSETP.NAN.AND P6, PT, R11.reuse, R11, PT ;  /* 0x0000000b0b00720b */ /* 0x040fe40003fc8000 */
[----:B-1----:R-:W-:Y:S02]  /*0460*/  SEL R26, RZ, 0x1, !P5 ;  /* 0x00000001ff1a7807 */ /* 0x002fe40006800000 */
[----:B------:R-:W-:Y:S02]  /*0470*/  @!P5 SEL R11, R11, R6, P6 ;  /* 0x000000060b0bd207 */ /* 0x000fe40003000000 */
[----:B------:R-:W-:-:S02]  /*0480*/  CS2R R6, SRZ ;  /* 0x0000000000067805 */ /* 0x000fc4000001ff00 */
[-C--:B------:R-:W-:Y:S02]  /*0490*/  FSETP.NAN.AND P6, PT, R24, R24.reuse, PT ;  /* 0x000000181800720b */ /* 0x080fe40003fc8000 */
[----:B------:R-:W-:Y:S02]  /*04a0*/  FSETP.GEU.AND P5, PT, R11, R24, PT ;  /* 0x000000180b00720b */ /* 0x000fe40003fae000 */
[----:B------:R-:W-:Y:S02]  /*04b0*/  SEL R9, R14, 0xff800000, P0 ;  /* 0xff8000000e097807 */ /* 0x000fe40000000000 */
[----:B------:R-:W-:-:S07]  /*04c0*/  SEL R15, RZ, 0x1, !P4 ;  /* 0x00000001ff0f7807 */ /* 0x000fce0006000000 */
[----:B------:R-:W-:Y:S01]  /*04d0*/  @!P6 SEL R24, R24, R11, !P5 ;  /* 0x0000000b1818e207 */ /* 0x000fe20006800000 */
[----:B------:R-:W-:Y:S01]  /*04e0*/  VIADD R11, R20, 0x840 ;  /* 0x00000840140b7836 */ /* 0x000fe20000000000 */
[----:B------:R-:W-:-:S03]  /*04f0*/  FSETP.NAN.AND P6, PT, R9, R9, PT ;  /* 0x000000090900720b */ /* 0x000fc60003fc8000 */
[----:B------:R-:W-:-:S05]  /*0500*/  IMAD.WIDE R10, R11, 0x4, R22 ;  /* 0x000000040b0a7825 */ /* 0x000fca00078e0216 */
[----:B------:R1:W2:Y:S01]  /*0510*/  @P1 LDG.E.128 R4, desc[UR4][R10.64] ;  /* 0x000000040a041981 */ /* 0x0002a2000c1e1d00 */
[----:B------:R-:W-:Y:S02]  /*0520*/  FSETP.GEU.AND P4, PT, R28, R9, PT ;  /* 0x000000091c00720b */ /* 0x000fe40003f8e000 */
[----:B---3--:R-:W-:Y:S01]  /*0530*/  SEL R14, R17, 0xff800000, P1 ;  /* 0xff800000110e7807 */ /* 0x008fe20000800000 */
[----:B------:R-:W-:Y:S01]  /*0540*/  VIADD R17, R20, 0x880 ;  /* 0x0000088014117836 */ /* 0x000fe20000000000 */
[----:B------:R-:W-:Y:S02]  /*0550*/  @!P6 SEL R9, R9, R28, !P4 ;  /* 0x0000001c0909e207 */ /* 0x000fe40006000000 */
[----:B------:R-:W-:Y:S02]  /*0560*/  SEL R28, RZ, 0x1, !P3 ;  /* 0x00000001ff1c7807 */ /* 0x000fe40005800000 */
[----:B------:R-:W-:Y:S02]  /*0570*/  SEL R15, R15, 0x2, P4 ;  /* 0x000000020f0f7807 */ /* 0x000fe40002000000 */
[----:B-1----:R-:W-:-:S02]  /*0580*/  SEL R10, R13, 0xff800000, P0 ;  /* 0xff8000000d0a7807 */ /* 0x002fc40000000000 */
[----:B------:R-:W-:Y:S02]  /*0590*/  SEL R11, R12, 0xff800000, P0 ;  /* 0xff8000000c0b7807 */ /* 0x000fe40000000000 */
[-C--:B------:R-:W-:Y:S02]  /*05a0*/  FSETP.NAN.AND P3, PT, R10, R10.reuse, PT ;  /* 0x0000000a0a00720b */ /* 0x080fe40003f68000 */
[----:B------:R-:W-:Y:S02]  /*05b0*/  FSETP.GEU.AND P6, PT, R25, R10, PT ;  /* 0x0000000a1900720b */ /* 0x000fe40003fce000 */
[----:B------:R-:W-:Y:S01]  /*05c0*/  SEL R12, R16, 0xff800000, P1 ;  /* 0xff800000100c7807 */ /* 0x000fe20000800000 */
[----:B------:R-:W-:Y:S01]  /*05d0*/  IMAD.WIDE R16, R17, 0x4, R22 ;  /* 0x0000000411107825 */ /* 0x000fe200078e0216 */
[----:B------:R-:W-:Y:S02]  /*05e0*/  SEL R13, R26, 0x2, P5 ;  /* 0x000000021a0d7807 */ /* 0x000fe40002800000 */
[----:B------:R-:W-:-:S02]  /*05f0*/  FSETP.NAN.AND P5, PT, R14, R14, PT ;  /* 0x0000000e0e00720b */ /* 0x000fc40003fa8000 */
[----:B------:R-:W-:Y:S02]  /*0600*/  SEL R26, R18, 0xff800000, P1 ;  /* 0xff800000121a7807 */ /* 0x000fe40000800000 */
[----:B------:R-:W-:Y:S02]  /*0610*/  SEL R28, R28, 0x2, P6 ;  /* 0x000000021c1c7807 */ /* 0x000fe40003000000 */
[----:B------:R-:W-:Y:S02]  /*0620*/  @!P3 SEL R10, R10, R25, !P6 ;  /* 0x000000190a0ab207 */ /* 0x000fe40007000000 */
[----:B------:R-:W-:Y:S02]  /*0630*/  SEL R25, RZ, 0x1, !P2 ;  /* 0x00000001ff197807 */ /* 0x000fe40005000000 */
[-C--:B------:R-:W-:Y:S02]  /*0640*/  FSETP.NAN.AND P2, PT, R11, R11.reuse, PT ;  /* 0x0000000b0b00720b */ /* 0x080fe40003f48000 */
[----:B------:R-:W-:-:S02]  /*0650*/  FSETP.GEU.AND P3, PT, R8, R11, PT ;  /* 0x0000000b0800720b */ /* 0x000fc40003f6e000 */
[----:B------:R-:W-:-:S09]  /*0660*/  FSETP.NAN.AND P4, PT, R26, R26, PT ;  /* 0x0000001a1a00720b */ /* 0x000fd20003f88000 */
[----:B------:R-:W-:Y:S02]  /*0670*/  @!P2 SEL R11, R11, R8, !P3 ;  /* 0x000000080b0ba207 */ /* 0x000fe40005800000 */
[-C--:B------:R-:W-:Y:S02]  /*0680*/  FSETP.NAN.AND P2, PT, R12, R12.reuse, PT ;  /* 0x0000000c0c00720b */ /* 0x080fe40003f48000 */
[----:B------:R-:W-:-:S11]  /*0690*/  FSETP.GEU.AND P6, PT, R11, R12, PT ;  /* 0x0000000c0b00720b */ /* 0x000fd60003fce000 */
[----:B------:R-:W-:Y:S02]  /*06a0*/  @!P2 SEL R12, R12, R11, !P6 ;  /* 0x0000000b0c0ca207 */ /* 0x000fe40007000000 */
[----:B------:R-:W-:-:S04]  /*06b0*/  FSETP.GEU.AND P2, PT, R10, R14, PT ;  /* 0x0000000e0a00720b */ /* 0x000fc80003f4e000 */
[----:B------:R-:W-:Y:S02]  /*06c0*/  @!P5 SEL R14, R14, R10, !P2 ;  /* 0x0000000a0e0ed207 */ /* 0x000fe40005000000 */
[----:B------:R-:W-:Y:S02]  /*06d0*/  CS2R R10, SRZ ;  /* 0x00000000000a7805 */ /* 0x000fe4000001ff00 */
[----:B------:R-:W-:-:S04]  /*06e0*/  FSETP.GEU.AND P5, PT, R9, R26, PT ;  /* 0x0000001a0900720b */ /* 0x000fc80003fae000 */
[----:B------:R-:W-:Y:S02]  /*06f0*/  @!P4 SEL R26, R26, R9, !P5 ;  /* 0x000000091a1ac207 */ /* 0x000fe40006800000 */
[----:B------:R-:W-:-:S06]  /*0700*/  CS2R R8, SRZ ;  /* 0x0000000000087805 */ /* 0x000fcc000001ff00 */
[----:B------:R2:W3:Y:S01]  /*0710*/  @P0 LDG.E.128 R8, desc[UR4][R16.64] ;  /* 0x0000000410080981 */ /* 0x0004e2000c1e1d00 */
[----:B------:R-:W-:Y:S02]  /*0720*/  SEL R27, R19, 0xff800000, P1 ;  /* 0xff800000131b7807 */ /* 0x000fe40000800000 */
[----:B------:R-:W-:Y:S02]  /*0730*/  SEL R18, R25, 0x2, P3 ;  /* 0x0000000219127807 */ /* 0x000fe40001800000 */
[-C--:B------:R-:W-:Y:S02]  /*0740*/  FSETP.NAN.AND P3, PT, R27, R27.reuse, PT ;  /* 0x0000001b1b00720b */ /* 0x080fe40003f68000 */
[----:B------:R-:W-:Y:S02]  /*0750*/  FSETP.GEU.AND P4, PT, R24, R27, PT ;  /* 0x0000001b1800720b */ /* 0x000fe40003f8e000 */
[----:B------:R-:W-:-:S09]  /*0760*/  SEL R18, R18, 0x3, P6 ;  /* 0x0000000312127807 */ /* 0x000fd20003000000 */
[----:B------:R-:W-:Y:S01]  /*0770*/  @!P3 SEL R27, R27, R24, !P4 ;  /* 0x000000181b1bb207 */ /* 0x000fe20006000000 */
[----:B------:R-:W-:Y:S01]  /*0780*/  VIADD R24, R3, 0x1 ;  /* 0x0000000103187836 */ /* 0x000fe20000000000 */
[----:B------:R-:W-:Y:S02]  /*0790*/  SEL R3, R28, 0x3, P2 ;  /* 0x000000031c037807 */ /* 0x000fe40001000000 */
[----:B------:R-:W-:Y:S02]  /*07a0*/  SEL R28, R13, 0x3, P4 ;  /* 0x000000030d1c7807 */ /* 0x000fe40002000000 */
[----:B------:R-:W-:Y:S02]  /*07b0*/  LOP3.LUT R21, R24, R21, RZ, 0xfc, !PT ;  /* 0x0000001518157212 */ /* 0x000fe400078efcff */
[----:B--2---:R-:W-:Y:S02]  /*07c0*/  SEL R16, R7, 0xff800000, P1 ;  /* 0xff80000007107807 */ /* 0x004fe40000800000 */
[----:B------:R-:W-:-:S02]  /*07d0*/  SEL R17, R6, 0xff800000, P1 ;  /* 0xff80000006117807 */ /* 0x000fc40000800000 */
[----:B------:R-:W-:Y:S02]  /*07e0*/  CS2R R6, SRZ ;  /* 0x0000000000067805 */ /* 0x000fe4000001ff00 */
[----:B------:R-:W-:Y:S02]  /*07f0*/  FSETP.NAN.AND P3, PT, R16, R16, PT ;  /* 0x000000101000720b */ /* 0x000fe40003f68000 */
[----:B------:R-:W-:Y:S02]  /*0800*/  FSETP.NAN.AND P6, PT, R17, R17, PT ;  /* 0x000000111100720b */ /* 0x000fe40003fc8000 */
[----:B------:R-:W-:Y:S02]  /*0810*/  SEL R25, R4, 0xff800000, P1 ;  /* 0xff80000004197807 */ /* 0x000fe40000800000 */
[----:B------:R-:W-:Y:S02]  /*0820*/  SEL R19, R5, 0xff800000, P1 ;  /* 0xff80000005137807 */ /* 0x000fe40000800000 */
[----:B------:R-:W-:-:S02]  /*0830*/  CS2R R4, SRZ ;  /* 0x0000000000047805 */ /* 0x000fc4000001ff00 */
[----:B------:R-:W-:Y:S02]  /*0840*/  ISETP.GE.U32.AND P1, PT, R24, 0x10, PT ;  /* 0x000000101800780c */ /* 0x000fe40003f26070 */
[----:B------:R-:W-:Y:S02]  /*0850*/  FSETP.GEU.AND P2, PT, R27, R16, PT ;  /* 0x000000101b00720b */ /* 0x000fe40003f4e000 */
[----:B------:R-:W-:Y:S02]  /*0860*/  ISETP.GT.AND P1, PT, R2, -0x1, !P1 ;  /* 0xffffffff0200780c */ /* 0x000fe40004f24270 */
[----:B------:R-:W-:Y:S01]  /*0870*/  @!P3 SEL R16, R16, R27, !P2 ;  /* 0x0000001b1010b207 */ /* 0x000fe20005000000 */
[----:B------:R-:W-:Y:S01]  /*0880*/  VIADD R27, R20, 0x1000 ;  /* 0x00001000141b7836 */ /* 0x000fe20000000000 */
[----:B------:R-:W-:-:S04]  /*0890*/  FSETP.GEU.AND P3, PT, R26, R17, PT ;  /* 0x000000111a00720b */ /* 0x000fc80003f6e000 */
[----:B------:R-:W-:Y:S01]  /*08a0*/  @!P6 SEL R17, R17, R26, !P3 ;  /* 0x0000001a1111e207 */ /* 0x000fe20005800000 */
[----:B------:R-:W-:Y:S01]  /*08b0*/  IMAD.WIDE R26, R27, 0x4, R22 ;  /* 0x000000041b1a7825 */ /* 0x000fe200078e0216 */
[----:B------:R-:W-:-:S04]  /*08c0*/  SEL R2, R15, 0x3, P5 ;  /* 0x000000030f027807 */ /* 0x000fc80002800000 */
[----:B------:R1:W2:Y:S01]  /*08d0*/  @P1 LDG.E.128 R4, desc[UR4][R26.64] ;  /* 0x000000041a041981 */ /* 0x0002a2000c1e1d00 */
[----:B------:R-:W-:Y:S02]  /*08e0*/  FSETP.NAN.AND P5, PT, R19, R19, PT ;  /* 0x000000131300720b */ /* 0x000fe40003fa8000 */
[----:B------:R-:W-:Y:S02]  /*08f0*/  FSETP.NAN.AND P6, PT, R25, R25, PT ;  /* 0x000000191900720b */ /* 0x000fe40003fc8000 */
[----:B------:R-:W-:Y:S01]  /*0900*/  FSETP.GEU.AND P4, PT, R14, R19, PT ;  /* 0x000000130e00720b */ /* 0x000fe20003f8e000 */
[----:B-1----:R-:W-:-:S08]  /*0910*/  VIADD R27, R20, 0x1040 ;  /* 0x00001040141b7836 */ /* 0x002fd00000000000 */
[----:B------:R-:W-:Y:S02]  /*0920*/  @!P5 SEL R19, R19, R14, !P4 ;  /* 0x0000000e1313d207 */ /* 0x000fe40006000000 */
[----:B------:R-:W-:Y:S02]  /*0930*/  CS2R R14, SRZ ;  /* 0x00000000000e7805 */ /* 0x000fe4000001ff00 */
[----:B------:R-:W-:Y:S01]  /*0940*/  FSETP.GEU.AND P5, PT, R12, R25, PT ;  /* 0x000000190c00720b */ /* 0x000fe20003fae000 */
[----:B------:R-:W-:-:S03]  /*0950*/  IMAD.WIDE R26, R27, 0x4, R22 ;  /* 0x000000041b1a7825 */ /* 0x000fc600078e0216 */
[----:B------:R-:W-:Y:S02]  /*0960*/  @!P6 SEL R25, R25, R12, !P5 ;  /* 0x0000000c1919e207 */ /* 0x000fe40006800000 */
[----:B------:R-:W-:Y:S02]  /*0970*/  CS2R R12, SRZ ;  /* 0x00000000000c7805 */ /* 0x000fe4000001ff00 */
[----:B------:R-:W-:-:S04]  /*0980*/  ISETP.GE.U32.AND P6, PT, R21, 0x10, PT ;  /* 0x000000101500780c */ /* 0x000fc80003fc6070 */
[----:B------:R-:W4:Y:S01]  /*0990*/  @P1 LDG.E.128 R12, desc[UR4][R26.64] ;  /* 0x000000041a0c1981 */ /* 0x000f22000c1e1d00 */
[----:B------:R-:W-:Y:S02]  /*09a0*/  SEL R28, R28, 0x4, P2 ;  /* 0x000000041c1c7807 */ /* 0x000fe40001000000 */
[----:B---3--:R-:W-:Y:S01]  /*09b0*/  SEL R24, R8, 0xff800000, P0 ;  /* 0xff80000008187807 */ /* 0x008fe20000000000 */
[----:B------:R-:W-:Y:S01]  /*09c0*/  VIADD R8, R20, 0x1080 ;  /* 0x0000108014087836 */ /* 0x000fe20000000000 */
[----:B------:R-:W-:Y:S02]  /*09d0*/  SEL R20, R9, 0xff800000, P0 ;  /* 0xff80000009147807 */ /* 0x000fe40000000000 */
[----:B------:R-:W-:Y:S01]  /*09e0*/  SEL R21, R10, 0xff800000, P0 ;  /* 0xff8000000a157807 */ /* 0x000fe20000000000 */
[----:B------:R-:W-:Y:S01]  /*09f0*/  IMAD.WIDE R22, R8, 0x4, R22 ;  /* 0x0000000408167825 */ /* 0x000fe200078e0216 */
[----:B------:R-:W-:Y:S02]  /*0a00*/  SEL R29, R11, 0xff800000, P0 ;  /* 0xff8000000b1d7807 */ /* 0x000fe40000000000 */
[----:B------:R-:W-:-:S02]  /*0a10*/  CS2R R8, SRZ ;  /* 0x0000000000087805 */ /* 0x000fc4000001ff00 */
[----:B------:R-:W-:Y:S02]  /*0a20*/  CS2R R10, SRZ ;  /* 0x00000000000a7805 */ /* 0x000fe4000001ff00 */
[CC--:B------:R-:W-:Y:S02]  /*0a30*/  FSETP.NAN.AND P2, PT, R24.reuse, R24.reuse, PT ;  /* 0x000000181800720b */ /* 0x0c0fe40003f48000 */
[----:B------:R-:W-:Y:S02]  /*0a40*/  FSETP.GEU.AND P0, PT, R25, R24, PT ;  /* 0x000000181900720b */ /* 0x000fe40003f0e000 */
[----:B------:R-:W3:Y:S09]  /*0a50*/  @!P6 LDG.E.128 R8, desc[UR4][R22.64] ;  /* 0x000000041608e981 */ /* 0x000ef2000c1e1d00 */
[----:B------:R-:W-:-:S02]  /*0a60*/  @!P2 SEL R24, R24, R25, !P0 ;  /* 0x000000191818a207 */ /* 0x000fc40004000000 */
[-C--:B------:R-:W-:Y:S02]  /*0a70*/  FSETP.NAN.AND P2, PT, R20, R20.reuse, PT ;  /* 0x000000141400720b */ /* 0x080fe40003f48000 */
[----:B------:R-:W-:Y:S02]  /*0a80*/  SEL R25, R2, 0x4, P3 ;  /* 0x0000000402197807 */ /* 0x000fe40001800000 */
[----:B------:R-:W-:Y:S02]  /*0a90*/  FSETP.NAN.AND P3, PT, R21, R21, PT ;  /* 0x000000151500720b */ /* 0x000fe40003f68000 */
[----:B------:R-:W-:Y:S02]  /*0aa0*/  SEL R3, R3, 0x4, P4 ;  /* 0x0000000403037807 */ /* 0x000fe40002000000 */
[----:B------:R-:W-:Y:S02]  /*0ab0*/  SEL R2, R18, 0x4, P5 ;  /* 0x0000000412027807 */ /* 0x000fe40002800000 */
[----:B------:R-:W-:-:S02]  /*0ac0*/  FSETP.GEU.AND P4, PT, R19, R20, PT ;  /* 0x000000141300720b */ /* 0x000fc40003f8e000 */
[----:B------:R-:W-:Y:S02]  /*0ad0*/  FSETP.NAN.AND P5, PT, R29, R29, PT ;  /* 0x0000001d1d00720b */ /* 0x000fe40003fa8000 */
[----:B------:R-:W-:Y:S02]  /*0ae0*/  @!P2 SEL R20, R20, R19, !P4 ;  /* 0x000000131414a207 */ /* 0x000fe40006000000 */
[----:B------:R-:W-:-:S04]  /*0af0*/  FSETP.GEU.AND P2, PT, R17, R21, PT ;  /* 0x000000151100720b */ /* 0x000fc80003f4e000 */
[----:B------:R-:W-:Y:S02]  /*0b00*/  @!P3 SEL R21, R21, R17, !P2 ;  /* 0x000000111515b207 */ /* 0x000fe40005000000 */
[----:B------:R-:W-:-:S04]  /*0b10*/  FSETP.GEU.AND P3, PT, R16, R29, PT ;  /* 0x0000001d1000720b */ /* 0x000fc80003f6e000 */
[----:B------:R-:W-:Y:S02]  /*0b20*/  @!P5 SEL R29, R29, R16, !P3 ;  /* 0x000000101d1dd207 */ /* 0x000fe40005800000 */
[----:B------:R-:W-:Y:S02]  /*0b30*/  SEL R2, R2, 0x5, P0 ;  /* 0x0000000502027807 */ /* 0x000fe40000000000 */
[----:B------:R-:W-:Y:S02]  /*0b40*/  SEL R16, R3, 0x5, P4 ;  /* 0x0000000503107807 */ /* 0x000fe40002000000 */
[----:B------:R-:W-:Y:S02]  /*0b50*/  SEL R25, R25, 0x5, P2 ;  /* 0x0000000519197807 */ /* 0x000fe40001000000 */
[----:B------:R-:W-:Y:S02]  /*0b60*/  SEL R28, R28, 0x5, P3 ;  /* 0x000000051c1c7807 */ /* 0x000fe40001800000 */
[----:B--2---:R-:W-:-:S02]  /*0b70*/  SEL R18, R7, 0xff800000, P1 ;  /* 0xff80000007127807 */ /* 0x004fc40000800000 */
[----:B------:R-:W-:Y:S02]  /*0b80*/  SEL R6, R6, 0xff800000, P1 ;  /* 0xff80000006067807 */ /* 0x000fe40000800000 */
[----:B------:R-:W-:Y:S02]  /*0b90*/  FSETP.NAN.AND P5, PT, R18, R18, PT ;  /* 0x000000121200720b */ /* 0x000fe40003fa8000 */
[----:B------:R-:W-:Y:S02]  /*0ba0*/  FSETP.NAN.AND P0, PT, R6, R6, PT ;  /* 0x000000060600720b */ /* 0x000fe40003f08000 */
[----:B------:R-:W-:Y:S02]  /*0bb0*/  SEL R5, R5, 0xff800000, P1 ;  /* 0xff80000005057807 */ /* 0x000fe40000800000 */
[----:B------:R-:W-:Y:S02]  /*0bc0*/  FSETP.GEU.AND P4, PT, R29, R18, PT ;  /* 0x000000121d00720b */ /* 0x000fe40003f8e000 */
[----:B------:R-:W-:-:S02]  /*0bd0*/  FSETP.NAN.AND P2, PT, R5, R5, PT ;  /* 0x000000050500720b */ /* 0x000fc40003f48000 */
[----:B------:R-:W-:-:S03]  /*0be0*/  SEL R4, R4, 0xff800000, P1 ;  /* 0xff80000004047807 */ /* 0x000fc60000800000 */
[----:B------:R-:W-:Y:S02]  /*0bf0*/  @!P5 SEL R18, R18, R29, !P4 ;  /* 0x0000001d1212d207 */ /* 0x000fe40006000000 */
[----:B------:R-:W-:Y:S02]  /*0c00*/  FSETP.GEU.AND P5, PT, R21, R6, PT ;  /* 0x000000061500720b */ /* 0x000fe40003fae000 */
[----:B------:R-:W-:Y:S02]  /*0c10*/  FSETP.NAN.AND P3, PT, R4, R4, PT ;  /* 0x000000040400720b */ /* 0x000fe40003f68000 */
[----:B------:R-:W-:Y:S02]  /*0c20*/  @!P0 SEL R6, R6, R21, !P5 ;  /* 0x0000001506068207 */ /* 0x000fe40006800000 */
[----:B------:R-:W-:Y:S02]  /*0c30*/  FSETP.GEU.AND P0, PT, R20, R5, PT ;  /* 0x000000051400720b */ /* 0x000fe40003f0e000 */
[----:B----4-:R-:W-:-:S02]  /*0c40*/  SEL R3, R14, 0xff800000, P1 ;  /* 0xff8000000e037807 */ /* 0x010fc40000800000 */
[----:B------:R-:W-:Y:S02]  /*0c50*/  @!P2 SEL R5, R5, R20, !P0 ;  /* 0x000000140505a207 */ /* 0x000fe40004000000 */
[----:B------:R-:W-:Y:S02]  /*0c60*/  FSETP.GEU.AND P2, PT, R24, R4, PT ;  /* 0x000000041800720b */ /* 0x000fe40003f4e000 */
[----:B------:R-:W-:Y:S02]  /*0c70*/  SEL R15, R15, 0xff800000, P1 ;  /* 0xff8000000f0f7807 */ /* 0x000fe40000800000 */
[----:B------:R-:W-:Y:S02]  /*0c80*/  @!P3 SEL R4, R4, R24, !P2 ;  /* 0x000000180404b207 */ /* 0x000fe40005000000 */
[----:B------:R-:W-:Y:S02]  /*0c90*/  FSETP.NAN.AND P3, PT, R3, R3, PT ;  /* 0x000000030300720b */ /* 0x000fe40003f68000 */
[----:B------:R-:W-:-:S02]  /*0ca0*/  SEL R28, R28, 0x6, P4 ;  /* 0x000000061c1c7807 */ /* 0x000fc40002000000 */
[----:B------:R-:W-:Y:S02]  /*0cb0*/  SEL R7, R12, 0xff800000, P1 ;  /* 0xff8000000c077807 */ /* 0x000fe40000800000 */
[----:B------:R-:W-:Y:S02]  /*0cc0*/  FSETP.NAN.AND P4, PT, R15, R15, PT ;  /* 0x0000000f0f00720b */ /* 0x000fe40003f88000 */
[----:B------:R-:W-:Y:S02]  /*0cd0*/  SEL R12, R13, 0xff800000, P1 ;  /* 0xff8000000d0c7807 */ /* 0x000fe40000800000 */
[----:B------:R-:W-:Y:S02]  /*0ce0*/  SEL R25, R25, 0x6, P5 ;  /* 0x0000000619197807 */ /* 0x000fe40002800000 */
[----:B------:R-:W-:Y:S02]  /*0cf0*/  FSETP.GEU.AND P5, PT, R6, R3, PT ;  /* 0x000000030600720b */ /* 0x000fe40003fae000 */
[----:B------:R-:W-:-:S02]  /*0d00*/  FSETP.NAN.AND P1, PT, R12, R12, PT ;  /* 0x0000000c0c00720b */ /* 0x000fc40003f28000 */
[----:B------:R-:W-:Y:S02]  /*0d10*/  SEL R16, R16, 0x6, P0 ;  /* 0x0000000610107807 */ /* 0x000fe40000000000 */
[----:B------:R-:W-:Y:S02]  /*0d20*/  @!P3 SEL R3, R3, R6, !P5 ;  /* 0x000000060303b207 */ /* 0x000fe40006800000 */
[----:B------:R-:W-:Y:S02]  /*0d30*/  FSETP.GEU.AND P0, PT, R18, R15, PT ;  /* 0x0000000f1200720b */ /* 0x000fe40003f0e000 */
[----:B------:R-:W-:Y:S02]  /*0d40*/  FSETP.NAN.AND P3, PT, R7, R7, PT ;  /* 0x000000070700720b */ /* 0x000fe40003f68000 */
[----:B------:R-:W-:Y:S02]  /*0d50*/  @!P4 SEL R15, R15, R18, !P0 ;  /* 0x000000120f0fc207 */ /* 0x000fe40004000000 */
[----:B------:R-:W-:-:S02]  /*0d60*/  FSETP.GEU.AND P4, PT, R5, R12, PT ;  /* 0x0000000c0500720b */ /* 0x000fc40003f8e000 */
[----:B---3--:R-:W-:Y:S02]  /*0d70*/  SEL R11, R11, 0xff800000, !P6 ;  /* 0xff8000000b0b7807 */ /* 0x008fe40007000000 */
[----:B------:R-:W-:Y:S02]  /*0d80*/  @!P1 SEL R12, R12, R5, !P4 ;  /* 0x000000050c0c9207 */ /* 0x000fe40006000000 */
[----:B------:R-:W-:-:S04]  /*0d90*/  FSETP.GEU.AND P1, PT, R4, R7, PT ;  /* 0x000000070400720b */ /* 0x000fc80003f2e000 */
[----:B------:R-:W-:Y:S02]  /*0da0*/  @!P3 SEL R7, R7, R4, !P1 ;  /* 0x000000040707b207 */ /* 0x000fe40004800000 */
[-C--:B------:R-:W-:Y:S01]  /*0db0*/  FSETP.NAN.AND P3, PT, R11, R11.reuse, PT ;  /* 0x0000000b0b00720b */ /* 0x080fe20003f68000 */
[----:B------:R-:W1:Y:S01]  /*0dc0*/  LDC.64 R4, c[0x0][0x218] ;  /* 0x00008600ff047b82 */ /* 0x000e620000000a00 */
[----:B------:R-:W-:Y:S02]  /*0dd0*/  SEL R8, R8, 0xff800000, !P6 ;  /* 0xff80000008087807 */ /* 0x000fe40007000000 */
[----:B------:R-:W-:Y:S02]  /*0de0*/  SEL R9, R9, 0xff800000, !P6 ;  /* 0xff80000009097807 */ /* 0x000fe40007000000 */
[----:B------:R-:W-:Y:S02]  /*0df0*/  SEL R10, R10, 0xff800000, !P6 ;  /* 0xff8000000a0a7807 */ /* 0x000fe40007000000 */
[----:B------:R-:W-:-:S02]  /*0e00*/  FSETP.GEU.AND P6, PT, R15, R11, PT ;  /* 0x0000000b0f00720b */ /* 0x000fc40003fce000 */
[----:B------:R-:W-:Y:S02]  /*0e10*/  SEL R2, R2, 0x6, P2 ;  /* 0x0000000602027807 */ /* 0x000fe40001000000 */
[----:B------:R-:W-:Y:S02]  /*0e20*/  SEL R28, R28, 0x7, P0 ;  /* 0x000000071c1c7807 */ /* 0x000fe40000000000 */
[----:B------:R-:W-:Y:S02]  /*0e30*/  @!P3 SEL R11, R11, R15, !P6 ;  /* 0x0000000f0b0bb207 */ /* 0x000fe40007000000 */
[----:B------:R-:W-:Y:S02]  /*0e40*/  FSETP.NAN.AND P2, PT, R10, R10, PT ;  /* 0x0000000a0a00720b */ /* 0x000fe40003f48000 */
[----:B------:R-:W-:Y:S02]  /*0e50*/  FSETP.NAN.AND P3, PT, R9, R9, PT ;  /* 0x000000090900720b */ /* 0x000fe40003f68000 */
[----:B------:R-:W-:-:S02]  /*0e60*/  FSETP.NAN.AND P0, PT, R8, R8, PT ;  /* 0x000000080800720b */ /* 0x000fc40003f08000 */
[----:B------:R-:W-:Y:S02]  /*0e70*/  SEL R25, R25, 0x7, P5 ;  /* 0x0000000719197807 */ /* 0x000fe40002800000 */
[----:B------:R-:W-:Y:S02]  /*0e80*/  SEL R16, R16, 0x7, P4 ;  /* 0x0000000710107807 */ /* 0x000fe40002000000 */
[----:B------:R-:W-:Y:S02]  /*0e90*/  SEL R2, R2, 0x7, P1 ;  /* 0x0000000702027807 */ /* 0x000fe40000800000 */
[----:B------:R-:W-:Y:S02]  /*0ea0*/  FSETP.GEU.AND P5, PT, R3, R10, PT ;  /* 0x0000000a0300720b */ /* 0x000fe40003fae000 */
[----:B------:R-:W-:Y:S02]  /*0eb0*/  FSETP.GEU.AND P4, PT, R12, R9, PT ;  /* 0x000000090c00720b */ /* 0x000fe40003f8e000 */
[----:B------:R-:W-:-:S02]  /*0ec0*/  FSETP.GEU.AND P1, PT, R7, R8, PT ;  /* 0x000000080700720b */ /* 0x000fc40003f2e000 */
[----:B------:R-:W-:Y:S02]  /*0ed0*/  SEL R28, R28, 0x8, P6 ;  /* 0x000000081c1c7807 */ /* 0x000fe40003000000 */
[----:B------:R-:W-:Y:S02]  /*0ee0*/  SEL R25, R25, 0x8, P5 ;  /* 0x0000000819197807 */ /* 0x000fe40002800000 */
[----:B------:R-:W-:Y:S02]  /*0ef0*/  SEL R16, R16, 0x8, P4 ;  /* 0x0000000810107807 */ /* 0x000fe40002000000 */
[----:B------:R-:W-:Y:S02]  /*0f00*/  SEL R13, R2, 0x8, P1 ;  /* 0x00000008020d7807 */ /* 0x000fe40000800000 */
[----:B------:R-:W-:Y:S02]  /*0f10*/  IADD3 R14, P6, R0, UR6, RZ ;  /* 0x00000006000e7c10 */ /* 0x000fe4000ffde0ff */
[----:B------:R-:W-:-:S02]  /*0f20*/  PRMT R25, R25, 0x3340, R28 ;  /* 0x0000334019197816 */ /* 0x000fc4000000001c */
[----:B------:R-:W-:Y:S01]  /*0f30*/  PRMT R16, R13, 0x3340, R16 ;  /* 0x000033400d107816 */ /* 0x000fe20000000010 */
[----:B-1----:R-:W-:Y:S01]  /*0f40*/  IMAD.WIDE R4, R0, 0x4, R4 ;  /* 0x0000000400047825 */ /* 0x002fe200078e0204 */
[----:B------:R-:W-:Y:S02]  /*0f50*/  @!P2 SEL R10, R10, R3, !P5 ;  /* 0x000000030a0aa207 */ /* 0x000fe40006800000 */
[----:B------:R-:W-:Y:S02]  /*0f60*/  @!P3 SEL R9, R9, R12, !P4 ;  /* 0x0000000c0909b207 */ /* 0x000fe40006000000 */
[----:B------:R-:W-:Y:S02]  /*0f70*/  @!P0 SEL R8, R8, R7, !P1 ;  /* 0x0000000708088207 */ /* 0x000fe40004800000 */
[----:B------:R-:W-:Y:S02]  /*0f80*/  LEA.HI.X.SX32 R15, R0, UR7, 0x1, P6 ;  /* 0x00000007000f7c11 */ /* 0x000fe4000b0f0eff */
[----:B------:R-:W-:Y:S01]  /*0f90*/  PRMT R25, R16, 0x5410, R25 ;  /* 0x0000541010197816 */ /* 0x000fe20000000019 */
[----:B------:R-:W-:Y:S04]  /*0fa0*/  STG.E.128 desc[UR4][R4.64], R8 ;  /* 0x0000000804007986 */ /* 0x000fe8000c101d04 */
[----:B------:R-:W-:Y:S01]  /*0fb0*/  STG.E desc[UR4][R14.64], R25 ;  /* 0x000000190e007986 */ /* 0x000fe2000c101904 */
[----:B------:R-:W-:Y:S05]  /*0fc0*/  EXIT ;  /* 0x000000000000794d */ /* 0x000fea0003800000 */
.L_x_0:
[----:B------:R-:W-:-:S00]  /*0fd0*/  BRA `(.L_x_0) ;  /* 0xfffffffc00fc7947 */ /* 0x000fc0000383ffff */
[----:B------:R-:W-:-:S00]  /*0fe0*/  NOP ;  /* 0x0000000000007918 */ /* 0x000fc00000000000 */
        /* <DEDUP_REMOVED lines=9> */
.L_x_1:


//--------------------- .nv.constant0.triton_poi_fused_max_pool2d_with_indices_19 --------------------------
	.section	.nv.constant0.triton_poi_fused_max_pool2d_with_indices_19,"a",@progbits
	.sectionflags	@""
	.align	4
.nv.constant0.triton_poi_fused_max_pool2d_with_indices_19:
	.zero		556
